	.headerflags	@"EF_CUDA_TEXMODE_UNIFIED EF_CUDA_64BIT_ADDRESS EF_CUDA_ACCELERATORS EF_CUDA_SM90 EF_CUDA_VIRTUAL_SM(EF_CUDA_SM90)"
	.elftype	@"ET_EXEC"


//--------------------- .nv.info                  --------------------------
	.section	.nv.info,"",@"SHT_CUDA_INFO"
	.align	4


	//----- nvinfo : EIATTR_REGCOUNT
	.align		4
        /*0000*/ 	.byte	0x04, 0x2f
        /*0002*/ 	.short	(.L_2 - .L_1)
	.align		4
.L_1:
        /*0004*/ 	.word	index@(triton_per_fused_add_native_layer_norm_native_layer_norm_backward_37)
        /*0008*/ 	.word	0x0000001c


	//----- nvinfo : EIATTR_MIN_STACK_SIZE
	.align		4
.L_2:
        /*000c*/ 	.byte	0x04, 0x12
        /*000e*/ 	.short	(.L_4 - .L_3)
	.align		4
.L_3:
        /*0010*/ 	.word	index@(triton_per_fused_add_native_layer_norm_native_layer_norm_backward_37)
        /*0014*/ 	.word	0x00000000


	//----- nvinfo : EIATTR_FRAME_SIZE
	.align		4
.L_4:
        /*0018*/ 	.byte	0x04, 0x11
        /*001a*/ 	.short	(.L_6 - .L_5)
	.align		4
.L_5:
        /*001c*/ 	.word	index@(triton_per_fused_add_native_layer_norm_native_layer_norm_backward_37)
        /*0020*/ 	.word	0x00000000


	//----- nvinfo : EIATTR_MIN_STACK_SIZE
	.align		4
.L_6:
        /*0024*/ 	.byte	0x04, 0x12
        /*0026*/ 	.short	(.L_8 - .L_7)
	.align		4
.L_7:
        /*0028*/ 	.word	index@(triton_per_fused_add_native_layer_norm_native_layer_norm_backward_37)
        /*002c*/ 	.word	0x00000000
.L_8:


//--------------------- .nv.info.triton_per_fused_add_native_layer_norm_native_layer_norm_backward_37 --------------------------
	.section	.nv.info.triton_per_fused_add_native_layer_norm_native_layer_norm_backward_37,"",@"SHT_CUDA_INFO"
	.sectionflags	@""
	.align	4


	//----- nvinfo : EIATTR_CUDA_API_VERSION
	.align		4
        /*0000*/ 	.byte	0x04, 0x37
        /*0002*/ 	.short	(.L_10 - .L_9)
.L_9:
        /*0004*/ 	.word	0x0000007c


	//----- nvinfo : EIATTR_KPARAM_INFO
	.align		4
.L_10:
        /*0008*/ 	.byte	0x04, 0x17
        /*000a*/ 	.short	(.L_12 - .L_11)
.L_11:
        /*000c*/ 	.word	0x00000000
        /*0010*/ 	.short	0x0006
        /*0012*/ 	.short	0x002c
        /*0014*/ 	.byte	0x00, 0xf0, 0x11, 0x00


	//----- nvinfo : EIATTR_KPARAM_INFO
	.align		4
.L_12:
        /*0018*/ 	.byte	0x04, 0x17
        /*001a*/ 	.short	(.L_14 - .L_13)
.L_13:
        /*001c*/ 	.word	0x00000000
        /*0020*/ 	.short	0x0005
        /*0022*/ 	.short	0x0028
        /*0024*/ 	.byte	0x00, 0xf0, 0x11, 0x00


	//----- nvinfo : EIATTR_KPARAM_INFO
	.align		4
.L_14:
        /*0028*/ 	.byte	0x04, 0x17
        /*002a*/ 	.short	(.L_16 - .L_15)
.L_15:
        /*002c*/ 	.word	0x00000000
        /*0030*/ 	.short	0x0004
        /*0032*/ 	.short	0x0020
        /*0034*/ 	.byte	0x00, 0xf4, 0x21, 0x00


	//----- nvinfo : EIATTR_KPARAM_INFO
	.align		4
.L_16:
        /*0038*/ 	.byte	0x04, 0x17
        /*003a*/ 	.short	(.L_18 - .L_17)
.L_17:
        /*003c*/ 	.word	0x00000000
        /*0040*/ 	.short	0x0003
        /*0042*/ 	.short	0x0018
        /*0044*/ 	.byte	0x00, 0xf4, 0x21, 0x00


	//----- nvinfo : EIATTR_KPARAM_INFO
	.align		4
.L_18:
        /*0048*/ 	.byte	0x04, 0x17
        /*004a*/ 	.short	(.L_20 - .L_19)
.L_19:
        /*004c*/ 	.word	0x00000000
        /*0050*/ 	.short	0x0002
        /*0052*/ 	.short	0x0010
        /*0054*/ 	.byte	0x00, 0xf4, 0x21, 0x00


	//----- nvinfo : EIATTR_KPARAM_INFO
	.align		4
.L_20:
        /*0058*/ 	.byte	0x04, 0x17
        /*005a*/ 	.short	(.L_22 - .L_21)
.L_21:
        /*005c*/ 	.word	0x00000000
        /*0060*/ 	.short	0x0001
        /*0062*/ 	.short	0x0008
        /*0064*/ 	.byte	0x00, 0xf4, 0x21, 0x00


	//----- nvinfo : EIATTR_KPARAM_INFO
	.align		4
.L_22:
        /*0068*/ 	.byte	0x04, 0x17
        /*006a*/ 	.short	(.L_24 - .L_23)
.L_23:
        /*006c*/ 	.word	0x00000000
        /*0070*/ 	.short	0x0000
        /*0072*/ 	.short	0x0000
        /*0074*/ 	.byte	0x00, 0xf4, 0x21, 0x00


	//----- nvinfo : EIATTR_SPARSE_MMA_MASK
	.align		4
.L_24:
        /*0078*/ 	.byte	0x03, 0x50
        /*007a*/ 	.short	0x0000


	//----- nvinfo : EIATTR_MAXREG_COUNT
	.align		4
        /*007c*/ 	.byte	0x03, 0x1b
        /*007e*/ 	.short	0x00ff


	//----- nvinfo : EIATTR_COOP_GROUP_MASK_REGIDS
	.align		4
        /*0080*/ 	.byte	0x04, 0x29
        /*0082*/ 	.short	(.L_26 - .L_25)


	//   ....[0]....
.L_25:
        /*0084*/ 	.word	0xffffffff


	//   ....[1]....
        /*0088*/ 	.word	0xffffffff


	//   ....[2]....
        /*008c*/ 	.word	0xffffffff


	//   ....[3]....
        /*0090*/ 	.word	0xffffffff


	//   ....[4]....
        /*0094*/ 	.word	0xffffffff


	//   ....[5]....
        /*0098*/ 	.word	0xffffffff


	//   ....[6]....
        /*009c*/ 	.word	0xffffffff


	//   ....[7]....
        /*00a0*/ 	.word	0xffffffff


	//   ....[8]....
        /*00a4*/ 	.word	0xffffffff


	//   ....[9]....
        /*00a8*/ 	.word	0xffffffff


	//   ....[10]....
        /*00ac*/ 	.word	0xffffffff


	//   ....[11]....
        /*00b0*/ 	.word	0xffffffff


	//   ....[12]....
        /*00b4*/ 	.word	0xffffffff


	//   ....[13]....
        /*00b8*/ 	.word	0xffffffff


	//   ....[14]....
        /*00bc*/ 	.word	0xffffffff


	//   ....[15]....
        /*00c0*/ 	.word	0xffffffff


	//----- nvinfo : EIATTR_COOP_GROUP_INSTR_OFFSETS
	.align		4
.L_26:
        /*00c4*/ 	.byte	0x04, 0x28
        /*00c6*/ 	.short	(.L_28 - .L_27)


	//   ....[0]....
.L_27:
        /*00c8*/ 	.word	0x00000340


	//   ....[1]....
        /*00cc*/ 	.word	0x00000360


	//   ....[2]....
        /*00d0*/ 	.word	0x00000380


	//   ....[3]....
        /*00d4*/ 	.word	0x000003a0


	//   ....[4]....
        /*00d8*/ 	.word	0x000003c0


	//   ....[5]....
        /*00dc*/ 	.word	0x00000430


	//   ....[6]....
        /*00e0*/ 	.word	0x00000450


	//   ....[7]....
        /*00e4*/ 	.word	0x00000480


	//   ....[8]....
        /*00e8*/ 	.word	0x00000580


	//   ....[9]....
        /*00ec*/ 	.word	0x000005a0


	//   ....[10]....
        /*00f0*/ 	.word	0x000005c0


	//   ....[11]....
        /*00f4*/ 	.word	0x000005e0


	//   ....[12]....
        /*00f8*/ 	.word	0x00000600


	//   ....[13]....
        /*00fc*/ 	.word	0x00000670


	//   ....[14]....
        /*0100*/ 	.word	0x00000690


	//   ....[15]....
        /*0104*/ 	.word	0x000006b0


	//----- nvinfo : EIATTR_EXIT_INSTR_OFFSETS
	.align		4
.L_28:
        /*0108*/ 	.byte	0x04, 0x1c
        /*010a*/ 	.short	(.L_30 - .L_29)


	//   ....[0]....
.L_29:
        /*010c*/ 	.word	0x000007d0


	//   ....[1]....
        /*0110*/ 	.word	0x00000800


	//----- nvinfo : EIATTR_REQNTID
	.align		4
.L_30:
        /*0114*/ 	.byte	0x04, 0x10
        /*0116*/ 	.short	(.L_32 - .L_31)
.L_31:
        /*0118*/ 	.word	0x00000100
        /*011c*/ 	.word	0x00000001
        /*0120*/ 	.word	0x00000001


	//----- nvinfo : EIATTR_CBANK_PARAM_SIZE
	.align		4
.L_32:
        /*0124*/ 	.byte	0x03, 0x19
        /*0126*/ 	.short	0x0030


	//----- nvinfo : EIATTR_PARAM_CBANK
	.align		4
        /*0128*/ 	.byte	0x04, 0x0a
        /*012a*/ 	.short	(.L_34 - .L_33)
	.align		4
.L_33:
        /*012c*/ 	.word	index@(.nv.constant0.triton_per_fused_add_native_layer_norm_native_layer_norm_backward_37)
        /*0130*/ 	.short	0x0210
        /*0132*/ 	.short	0x0030


	//----- nvinfo : EIATTR_SW_WAR
	.align		4
.L_34:
        /*0134*/ 	.byte	0x04, 0x36
        /*0136*/ 	.short	(.L_36 - .L_35)
.L_35:
        /*0138*/ 	.word	0x00000008
.L_36:


//--------------------- .nv.callgraph             --------------------------
	.section	.nv.callgraph,"",@"SHT_CUDA_CALLGRAPH"
	.align	4
	.sectionentsize	8
	.align		4
        /*0000*/ 	.word	0x00000000
	.align		4
        /*0004*/ 	.word	0xffffffff
	.align		4
        /*0008*/ 	.word	0x00000000
	.align		4
        /*000c*/ 	.word	0xfffffffe
	.align		4
        /*0010*/ 	.word	0x00000000
	.align		4
        /*0014*/ 	.word	0xfffffffd
	.align		4
        /*0018*/ 	.word	0x00000000
	.align		4
        /*001c*/ 	.word	0xfffffffc


//--------------------- .nv.constant4             --------------------------
	.section	.nv.constant4,"a",@progbits
	.align	8
	.align		8
.nv.constant4:
        /*0000*/ 	.dword	_$_str


//--------------------- .text.triton_per_fused_add_native_layer_norm_native_layer_norm_backward_37 --------------------------
	.section	.text.triton_per_fused_add_native_layer_norm_native_layer_norm_backward_37,"ax",@progbits
	.sectionflags	@"SHF_BARRIERS=1"
	.align	128
        .global         triton_per_fused_add_native_layer_norm_native_layer_norm_backward_37
        .type           triton_per_fused_add_native_layer_norm_native_layer_norm_backward_37,@function
        .size           triton_per_fused_add_native_layer_norm_native_layer_norm_backward_37,(.L_x_1 - triton_per_fused_add_native_layer_norm_native_layer_norm_backward_37)
        .other          triton_per_fused_add_native_layer_norm_native_layer_norm_backward_37,@"STO_CUDA_ENTRY STV_DEFAULT"
triton_per_fused_add_native_layer_norm_native_layer_norm_backward_37:
.text.triton_per_fused_add_native_layer_norm_native_layer_norm_backward_37:
[----:B------:R-:W0:Y:S02]  /*0000*/  LDC R1, c[0x0][0x28] ;  /* 0x00000a00ff017b82 */ /* 0x000e240000000800 */
[----:B------:R-:W1:Y:S01]  /*0010*/  S2R R22, SR_TID.X ;  /* 0x0000000000167919 */ /* 0x000e620000002100 */
[----:B------:R-:W2:Y:S01]  /*0020*/  LDC.64 R20, c[0x0][0x220] ;  /* 0x00008800ff147b82 */ /* 0x000ea20000000a00 */
[----:B------:R-:W-:Y:S02]  /*0030*/  CS2R R4, SRZ ;  /* 0x0000000000047805 */ /* 0x000fe4000001ff00 */
[----:B------:R-:W-:Y:S01]  /*0040*/  CS2R R6, SRZ ;  /* 0x0000000000067805 */ /* 0x000fe2000001ff00 */
[----:B------:R-:W3:Y:S01]  /*0050*/  S2R R0, SR_CTAID.X ;  /* 0x0000000000007919 */ /* 0x000ee20000002500 */
[----:B------:R-:W-:Y:S02]  /*0060*/  CS2R R8, SRZ ;  /* 0x0000000000087805 */ /* 0x000fe4000001ff00 */
[----:B------:R-:W-:Y:S01]  /*0070*/  CS2R R10, SRZ ;  /* 0x00000000000a7805 */ /* 0x000fe2000001ff00 */
[----:B------:R-:W-:Y:S01]  /*0080*/  ULDC.64 UR6, c[0x0][0x208] ;  /* 0x0000820000067ab9 */ /* 0x000fe20000000a00 */
[----:B------:R-:W4:Y:S08]  /*0090*/  LDC.64 R12, c[0x0][0x218] ;  /* 0x00008600ff0c7b82 */ /* 0x000f300000000a00 */
[----:B------:R-:W5:Y:S01]  /*00a0*/  LDC.64 R2, c[0x0][0x210] ;  /* 0x00008400ff027b82 */ /* 0x000f620000000a00 */
[----:B-1----:R-:W-:-:S04]  /*00b0*/  SHF.L.U32 R18, R22, 0x2, RZ ;  /* 0x0000000216127819 */ /* 0x002fc800000006ff */
[----:B------:R-:W-:-:S04]  /*00c0*/  LOP3.LUT R17, R18, 0x3fc, RZ, 0xc0, !PT ;  /* 0x000003fc12117812 */ /* 0x000fc800078ec0ff */
[C---:B------:R-:W-:Y:S01]  /*00d0*/  ISETP.GE.U32.AND P1, PT, R17.reuse, 0x300, PT ;  /* 0x000003001100780c */ /* 0x040fe20003f26070 */
[----:B--2---:R-:W-:-:S04]  /*00e0*/  IMAD.WIDE.U32 R20, R17, 0x4, R20 ;  /* 0x0000000411147825 */ /* 0x004fc800078e0014 */
[----:B---3--:R-:W-:-:S04]  /*00f0*/  IMAD R17, R0, 0x300, R17 ;  /* 0x0000030000117824 */ /* 0x008fc800078e0211 */
[C---:B----4-:R-:W-:Y:S01]  /*0100*/  IMAD.WIDE R24, R17.reuse, 0x4, R12 ;  /* 0x0000000411187825 */ /* 0x050fe200078e020c */
[----:B------:R-:W-:Y:S02]  /*0110*/  CS2R R12, SRZ ;  /* 0x00000000000c7805 */ /* 0x000fe4000001ff00 */
[----:B------:R-:W-:Y:S01]  /*0120*/  CS2R R14, SRZ ;  /* 0x00000000000e7805 */ /* 0x000fe2000001ff00 */
[----:B-----5:R-:W-:Y:S01]  /*0130*/  IMAD.WIDE R2, R17, 0x4, R2 ;  /* 0x0000000411027825 */ /* 0x020fe200078e0202 */
[----:B------:R-:W2:Y:S04]  /*0140*/  @!P1 LDG.E.128 R4, desc[UR6][R24.64] ;  /* 0x0000000618049981 */ /* 0x000ea8000c1e1d00 */
[----:B------:R-:W3:Y:S04]  /*0150*/  @!P1 LDG.E.EL.128 R8, desc[UR6][R20.64] ;  /* 0x0000000614089981 */ /* 0x000ee8000c2e1d00 */
[----:B------:R-:W4:Y:S01]  /*0160*/  @!P1 LDG.E.128 R12, desc[UR6][R2.64] ;  /* 0x00000006020c9981 */ /* 0x000f22000c1e1d00 */
[----:B------:R-:W1:Y:S01]  /*0170*/  S2UR UR5, SR_CgaCtaId ;  /* 0x00000000000579c3 */ /* 0x000e620000008800 */
[C---:B------:R-:W-:Y:S01]  /*0180*/  LOP3.LUT P2, RZ, R22.reuse, 0x1f, RZ, 0xc0, !PT ;  /* 0x0000001f16ff7812 */ /* 0x040fe2000784c0ff */
[----:B------:R-:W-:Y:S01]  /*0190*/  UMOV UR4, 0x400 ;  /* 0x0000040000047882 */ /* 0x000fe20000000000 */
[----:B------:R-:W-:Y:S01]  /*01a0*/  ISETP.GE.AND P3, PT, R22, 0x8, PT ;  /* 0x000000081600780c */ /* 0x000fe20003f66270 */
[----:B-1----:R-:W-:Y:S01]  /*01b0*/  UPRMT UR4, UR5, 0x654, UR4 ;  /* 0x0000065405047896 */ /* 0x002fe20008000004 */
[----:B--2---:R-:W-:-:S02]  /*01c0*/  SEL R23, R4, RZ, !P1 ;  /* 0x000000ff04177207 */ /* 0x004fc40004800000 */
[----:B------:R-:W-:Y:S02]  /*01d0*/  SEL R4, R5, RZ, !P1 ;  /* 0x000000ff05047207 */ /* 0x000fe40004800000 */
[----:B---3--:R-:W-:Y:S02]  /*01e0*/  SEL R9, R9, RZ, !P1 ;  /* 0x000000ff09097207 */ /* 0x008fe40004800000 */
[----:B------:R-:W-:Y:S02]  /*01f0*/  SEL R8, R8, RZ, !P1 ;  /* 0x000000ff08087207 */ /* 0x000fe40004800000 */
[----:B------:R-:W-:Y:S02]  /*0200*/  SEL R5, R6, RZ, !P1 ;  /* 0x000000ff06057207 */ /* 0x000fe40004800000 */
[----:B------:R-:W-:Y:S01]  /*0210*/  SEL R10, R10, RZ, !P1 ;  /* 0x000000ff0a0a7207 */ /* 0x000fe20004800000 */
[----:B------:R-:W-:Y:S01]  /*0220*/  FADD R9, R4, R9 ;  /* 0x0000000904097221 */ /* 0x000fe20000000000 */
[----:B----4-:R-:W-:Y:S01]  /*0230*/  SEL R6, R13, RZ, !P1 ;  /* 0x000000ff0d067207 */ /* 0x010fe20004800000 */
[----:B------:R-:W-:Y:S01]  /*0240*/  FADD R3, R23, R8 ;  /* 0x0000000817037221 */ /* 0x000fe20000000000 */
[----:B------:R-:W-:-:S02]  /*0250*/  SEL R12, R12, RZ, !P1 ;  /* 0x000000ff0c0c7207 */ /* 0x000fc40004800000 */
[----:B------:R-:W-:Y:S01]  /*0260*/  SEL R20, R7, RZ, !P1 ;  /* 0x000000ff07147207 */ /* 0x000fe20004800000 */
[----:B------:R-:W-:Y:S01]  /*0270*/  FADD R4, R5, R10 ;  /* 0x0000000a05047221 */ /* 0x000fe20000000000 */
[----:B------:R-:W-:Y:S02]  /*0280*/  SEL R11, R11, RZ, !P1 ;  /* 0x000000ff0b0b7207 */ /* 0x000fe40004800000 */
[----:B------:R-:W-:Y:S01]  /*0290*/  SEL R7, R14, RZ, !P1 ;  /* 0x000000ff0e077207 */ /* 0x000fe20004800000 */
[----:B------:R-:W-:Y:S01]  /*02a0*/  FADD R2, R6, R9 ;  /* 0x0000000906027221 */ /* 0x000fe20000000000 */
[----:B------:R-:W-:Y:S01]  /*02b0*/  FADD R3, R12, R3 ;  /* 0x000000030c037221 */ /* 0x000fe20000000000 */
[----:B------:R-:W-:Y:S01]  /*02c0*/  SEL R6, R15, RZ, !P1 ;  /* 0x000000ff0f067207 */ /* 0x000fe20004800000 */
[----:B------:R-:W-:Y:S01]  /*02d0*/  FADD R5, R20, R11 ;  /* 0x0000000b14057221 */ /* 0x000fe20000000000 */
[----:B------:R-:W-:Y:S01]  /*02e0*/  FADD R4, R7, R4 ;  /* 0x0000000407047221 */ /* 0x000fe20000000000 */
[----:B------:R-:W-:-:S02]  /*02f0*/  FADD R7, R2, R3 ;  /* 0x0000000302077221 */ /* 0x000fc40000000000 */
[----:B------:R-:W-:Y:S02]  /*0300*/  FADD R5, R6, R5 ;  /* 0x0000000506057221 */ /* 0x000fe40000000000 */
[----:B------:R-:W-:-:S04]  /*0310*/  FADD R6, R4, R7 ;  /* 0x0000000704067221 */ /* 0x000fc80000000000 */
[----:B------:R-:W-:-:S05]  /*0320*/  FADD R6, R5, R6 ;  /* 0x0000000605067221 */ /* 0x000fca0000000000 */
[----:B------:R-:W-:-:S05]  /*0330*/  FSEL R6, R6, RZ, !P1 ;  /* 0x000000ff06067208 */ /* 0x000fca0004800000 */
[----:B------:R-:W1:Y:S02]  /*0340*/  SHFL.BFLY PT, R7, R6, 0x10, 0x1f ;  /* 0x0e001f0006077f89 */ /* 0x000e6400000e0000 */
[----:B-1----:R-:W-:-:S05]  /*0350*/  FADD R7, R6, R7 ;  /* 0x0000000706077221 */ /* 0x002fca0000000000 */
[----:B------:R-:W1:Y:S02]  /*0360*/  SHFL.BFLY PT, R8, R7, 0x8, 0x1f ;  /* 0x0d001f0007087f89 */ /* 0x000e6400000e0000 */
[----:B-1----:R-:W-:-:S05]  /*0370*/  FADD R8, R7, R8 ;  /* 0x0000000807087221 */ /* 0x002fca0000000000 */
[----:B------:R-:W1:Y:S02]  /*0380*/  SHFL.BFLY PT, R9, R8, 0x4, 0x1f ;  /* 0x0c801f0008097f89 */ /* 0x000e6400000e0000 */
[----:B-1----:R-:W-:-:S05]  /*0390*/  FADD R9, R8, R9 ;  /* 0x0000000908097221 */ /* 0x002fca0000000000 */
[----:B------:R-:W1:Y:S02]  /*03a0*/  SHFL.BFLY PT, R10, R9, 0x2, 0x1f ;  /* 0x0c401f00090a7f89 */ /* 0x000e6400000e0000 */
[----:B-1----:R-:W-:-:S05]  /*03b0*/  FADD R10, R9, R10 ;  /* 0x0000000a090a7221 */ /* 0x002fca0000000000 */
[----:B------:R-:W1:Y:S01]  /*03c0*/  SHFL.BFLY PT, R11, R10, 0x1, 0x1f ;  /* 0x0c201f000a0b7f89 */ /* 0x000e6200000e0000 */
[----:B------:R-:W-:-:S04]  /*03d0*/  SHF.R.U32.HI R6, RZ, 0x3, R22 ;  /* 0x00000003ff067819 */ /* 0x000fc80000011616 */
[----:B------:R-:W-:Y:S01]  /*03e0*/  LOP3.LUT R6, R6, 0x1c, RZ, 0xc0, !PT ;  /* 0x0000001c06067812 */ /* 0x000fe200078ec0ff */
[----:B-1----:R-:W-:-:S05]  /*03f0*/  FADD R13, R10, R11 ;  /* 0x0000000b0a0d7221 */ /* 0x002fca0000000000 */
[----:B------:R-:W-:Y:S01]  /*0400*/  @!P2 STS [R6+UR4], R13 ;  /* 0x0000000d0600a988 */ /* 0x000fe20008000804 */
[----:B------:R-:W-:Y:S06]  /*0410*/  BAR.SYNC.DEFER_BLOCKING 0x0 ;  /* 0x0000000000007b1d */ /* 0x000fec0000010000 */
[----:B------:R-:W1:Y:S04]  /*0420*/  @!P3 LDS R19, [R18+UR4] ;  /* 0x000000041213b984 */ /* 0x000e680008000800 */
[----:B-1----:R-:W1:Y:S02]  /*0430*/  SHFL.BFLY PT, R8, R19, 0x4, 0x1f ;  /* 0x0c801f0013087f89 */ /* 0x002e6400000e0000 */
[----:B-1----:R-:W-:-:S05]  /*0440*/  FADD R8, R19, R8 ;  /* 0x0000000813087221 */ /* 0x002fca0000000000 */
[----:B------:R-:W1:Y:S01]  /*0450*/  SHFL.BFLY PT, R7, R8, 0x2, 0x1f ;  /* 0x0c401f0008077f89 */ /* 0x000e6200000e0000 */
[----:B------:R-:W-:Y:S01]  /*0460*/  LOP3.LUT P0, RZ, R22, 0x7, RZ, 0xc0, !PT ;  /* 0x0000000716ff7812 */ /* 0x000fe2000780c0ff */
[----:B-1----:R-:W-:-:S05]  /*0470*/  FADD R9, R8, R7 ;  /* 0x0000000708097221 */ /* 0x002fca0000000000 */
[----:B------:R-:W1:Y:S01]  /*0480*/  SHFL.BFLY PT, R10, R9, 0x1, 0x1f ;  /* 0x0c201f00090a7f89 */ /* 0x000e6200000e0000 */
[----:B------:R-:W-:Y:S01]  /*0490*/  ISETP.LT.AND P0, PT, R22, 0x8, !P0 ;  /* 0x000000081600780c */ /* 0x000fe20004701270 */
[----:B-1----:R-:W-:-:S12]  /*04a0*/  FADD R11, R9, R10 ;  /* 0x0000000a090b7221 */ /* 0x002fd80000000000 */
[----:B------:R-:W-:Y:S01]  /*04b0*/  @P0 STS [R18+UR4], R11 ;  /* 0x0000000b12000988 */ /* 0x000fe20008000804 */
[----:B------:R-:W-:Y:S06]  /*04c0*/  BAR.SYNC.DEFER_BLOCKING 0x0 ;  /* 0x0000000000007b1d */ /* 0x000fec0000010000 */
[----:B------:R-:W1:Y:S02]  /*04d0*/  LDS R7, [UR4] ;  /* 0x00000004ff077984 */ /* 0x000e640008000800 */
[----:B-1----:R-:W-:-:S04]  /*04e0*/  FADD R13, RZ, R7 ;  /* 0x00000007ff0d7221 */ /* 0x002fc80000000000 */
[C---:B------:R-:W-:Y:S01]  /*04f0*/  FFMA R2, R13.reuse, -0.001302083372138440609, R2 ;  /* 0xbaaaaaab0d027823 */ /* 0x040fe20000000002 */
[----:B------:R-:W-:-:S03]  /*0500*/  FFMA R7, R13, -0.001302083372138440609, R3 ;  /* 0xbaaaaaab0d077823 */ /* 0x000fc60000000003 */
[----:B------:R-:W-:Y:S01]  /*0510*/  FMUL R8, R2, R2 ;  /* 0x0000000202087220 */ /* 0x000fe20000400000 */
[----:B------:R-:W-:-:S03]  /*0520*/  FFMA R3, R13, -0.001302083372138440609, R4 ;  /* 0xbaaaaaab0d037823 */ /* 0x000fc60000000004 */
[----:B------:R-:W-:Y:S01]  /*0530*/  FFMA R4, R7, R7, R8 ;  /* 0x0000000707047223 */ /* 0x000fe20000000008 */
[----:B------:R-:W-:-:S03]  /*0540*/  FFMA R8, R13, -0.001302083372138440609, R5 ;  /* 0xbaaaaaab0d087823 */ /* 0x000fc60000000005 */
[----:B------:R-:W-:-:S04]  /*0550*/  FFMA R5, R3, R3, R4 ;  /* 0x0000000303057223 */ /* 0x000fc80000000004 */
[----:B------:R-:W-:-:S05]  /*0560*/  FFMA R5, R8, R8, R5 ;  /* 0x0000000808057223 */ /* 0x000fca0000000005 */
        /* <DEDUP_REMOVED lines=9> */
[----:B------:R-:W1:Y:S02]  /*0600*/  SHFL.BFLY PT, R12, R11, 0x1, 0x1f ;  /* 0x0c201f000b0c7f89 */ /* 0x000e6400000e0000 */
[----:B-1----:R-:W-:Y:S01]  /*0610*/  FADD R13, R11, R12 ;  /* 0x0000000c0b0d7221 */ /* 0x002fe20000000000 */
[----:B------:R-:W-:Y:S08]  /*0620*/  BAR.SYNC.DEFER_BLOCKING 0x0 ;  /* 0x0000000000007b1d */ /* 0x000ff00000010000 */
[----:B------:R-:W1:Y:S01]  /*0630*/  LDC.64 R10, c[0x0][0x228] ;  /* 0x00008a00ff0a7b82 */ /* 0x000e620000000a00 */
[----:B------:R-:W-:Y:S07]  /*0640*/  @!P2 STS [R6+UR4], R13 ;  /* 0x0000000d0600a988 */ /* 0x000fee0008000804 */
[----:B------:R-:W-:Y:S06]  /*0650*/  BAR.SYNC.DEFER_BLOCKING 0x0 ;  /* 0x0000000000007b1d */ /* 0x000fec0000010000 */
[----:B------:R-:W2:Y:S04]  /*0660*/  @!P3 LDS R16, [R18+UR4] ;  /* 0x000000041210b984 */ /* 0x000ea80008000800 */
[----:B--2---:R-:W2:Y:S02]  /*0670*/  SHFL.BFLY PT, R5, R16, 0x4, 0x1f ;  /* 0x0c801f0010057f89 */ /* 0x004ea400000e0000 */
[----:B--2---:R-:W-:-:S05]  /*0680*/  FADD R5, R16, R5 ;  /* 0x0000000510057221 */ /* 0x004fca0000000000 */
[----:B------:R-:W2:Y:S02]  /*0690*/  SHFL.BFLY PT, R4, R5, 0x2, 0x1f ;  /* 0x0c401f0005047f89 */ /* 0x000ea400000e0000 */
[----:B--2---:R-:W-:-:S05]  /*06a0*/  FADD R4, R5, R4 ;  /* 0x0000000405047221 */ /* 0x004fca0000000000 */
[----:B------:R-:W2:Y:S02]  /*06b0*/  SHFL.BFLY PT, R9, R4, 0x1, 0x1f ;  /* 0x0c201f0004097f89 */ /* 0x000ea400000e0000 */
[----:B--2---:R-:W-:-:S05]  /*06c0*/  FADD R9, R4, R9 ;  /* 0x0000000904097221 */ /* 0x004fca0000000000 */
[----:B------:R-:W-:Y:S01]  /*06d0*/  @P0 STS [R18+UR4], R9 ;  /* 0x0000000912000988 */ /* 0x000fe20008000804 */
[----:B------:R-:W-:Y:S06]  /*06e0*/  BAR.SYNC.DEFER_BLOCKING 0x0 ;  /* 0x0000000000007b1d */ /* 0x000fec0000010000 */
[----:B------:R-:W2:Y:S01]  /*06f0*/  LDS R6, [UR4] ;  /* 0x00000004ff067984 */ /* 0x000ea20008000800 */
[----:B------:R-:W-:Y:S01]  /*0700*/  HFMA2.MMA R13, -RZ, RZ, 0.8330078125, -0.052093505859375 ;  /* 0x3aaaaaabff0d7435 */ /* 0x000fe200000001ff */
[----:B------:R-:W-:Y:S01]  /*0710*/  LOP3.LUT P0, RZ, R22, 0xff, RZ, 0xc0, !PT ;  /* 0x000000ff16ff7812 */ /* 0x000fe2000780c0ff */
[----:B-1----:R-:W-:-:S04]  /*0720*/  IMAD.WIDE R10, R17, 0x4, R10 ;  /* 0x00000004110a7825 */ /* 0x002fc800078e020a */
[----:B--2---:R-:W-:-:S04]  /*0730*/  FADD R6, RZ, R6 ;  /* 0x00000006ff067221 */ /* 0x004fc80000000000 */
[----:B------:R-:W-:Y:S02]  /*0740*/  FFMA R14, R6, R13, 9.9999999747524270788e-07 ;  /* 0x358637bd060e7423 */ /* 0x000fe4000000000d */
[----:B------:R-:W1:Y:S04]  /*0750*/  LDC.64 R12, c[0x0][0x230] ;  /* 0x00008c00ff0c7b82 */ /* 0x000e680000000a00 */
[----:B------:R-:W2:Y:S02]  /*0760*/  MUFU.RSQ R14, R14 ;  /* 0x0000000e000e7308 */ /* 0x000ea40000001400 */
[-C--:B--2---:R-:W-:Y:S01]  /*0770*/  FMUL R4, R7, R14.reuse ;  /* 0x0000000e07047220 */ /* 0x084fe20000400000 */
[-C--:B------:R-:W-:Y:S01]  /*0780*/  FMUL R5, R2, R14.reuse ;  /* 0x0000000e02057220 */ /* 0x080fe20000400000 */
[-C--:B------:R-:W-:Y:S01]  /*0790*/  FMUL R6, R3, R14.reuse ;  /* 0x0000000e03067220 */ /* 0x080fe20000400000 */
[----:B------:R-:W-:Y:S01]  /*07a0*/  FMUL R7, R8, R14 ;  /* 0x0000000e08077220 */ /* 0x000fe20000400000 */
[----:B-1----:R-:W-:-:S04]  /*07b0*/  IMAD.WIDE R2, R0, 0x4, R12 ;  /* 0x0000000400027825 */ /* 0x002fc800078e020c */
[----:B------:R1:W-:Y:S01]  /*07c0*/  @!P1 STG.E.128 desc[UR6][R10.64], R4 ;  /* 0x000000040a009986 */ /* 0x0003e2000c101d06 */
[----:B------:R-:W-:Y:S05]  /*07d0*/  @P0 EXIT ;  /* 0x000000000000094d */ /* 0x000fea0003800000 */
[----:B-1----:R-:W-:-:S05]  /*07e0*/  FMUL R5, R14, 0.001302083372138440609 ;  /* 0x3aaaaaab0e057820 */ /* 0x002fca0000400000 */
[----:B------:R-:W-:Y:S01]  /*07f0*/  STG.E desc[UR6][R2.64], R5 ;  /* 0x0000000502007986 */ /* 0x000fe2000c101906 */
[----:B------:R-:W-:Y:S05]  /*0800*/  EXIT ;  /* 0x000000000000794d */ /* 0x000fea0003800000 */
.L_x_0:
[----:B------:R-:W-:-:S00]  /*0810*/  BRA `(.L_x_0) ;  /* 0xfffffffc00fc7947 */ /* 0x000fc0000383ffff */
[----:B------:R-:W-:-:S00]  /*0820*/  NOP ;  /* 0x0000000000007918 */ /* 0x000fc00000000000 */
        /* <DEDUP_REMOVED lines=13> */
.L_x_1:


//--------------------- .nv.global.init           --------------------------
	.section	.nv.global.init,"aw",@progbits
.nv.global.init:
	.type		_$_str,@object
	.size		_$_str,(.L_0 - _$_str)
_$_str:
        /*0000*/ 	.byte	0x5f, 0x5f, 0x43, 0x55, 0x44, 0x41, 0x5f, 0x46, 0x54, 0x5a, 0x00
.L_0:


//--------------------- .nv.shared.triton_per_fused_add_native_layer_norm_native_layer_norm_backward_37 --------------------------
	.section	.nv.shared.triton_per_fused_add_native_layer_norm_native_layer_norm_backward_37,"aw",@nobits
	.sectionflags	@""
	.align	16
	.zero		1024


//--------------------- .nv.constant0.triton_per_fused_add_native_layer_norm_native_layer_norm_backward_37 --------------------------
	.section	.nv.constant0.triton_per_fused_add_native_layer_norm_native_layer_norm_backward_37,"a",@progbits
	.sectionflags	@""
	.align	4
.nv.constant0.triton_per_fused_add_native_layer_norm_native_layer_norm_backward_37:
	.zero		576
